//
// Generated by NVIDIA NVVM Compiler
//
// Compiler Build ID: CL-36424714
// Cuda compilation tools, release 13.0, V13.0.88
// Based on NVVM 20.0.0
//

.version 9.0
.target sm_100
.address_size 64

	// .globl	_Z11device_blurPhS_

.visible .entry _Z11device_blurPhS_(
	.param .u64 .ptr .align 1 _Z11device_blurPhS__param_0,
	.param .u64 .ptr .align 1 _Z11device_blurPhS__param_1
)
{
	.reg .b16 	%rs<27>;
	.reg .b32 	%r<20>;
	.reg .b64 	%rd<8>;
	.reg .b64 	%fd<35>;

	ld.param.u64 	%rd1, [_Z11device_blurPhS__param_0];
	ld.param.u64 	%rd2, [_Z11device_blurPhS__param_1];
	cvta.to.global.u64 	%rd3, %rd1;
	cvta.to.global.u64 	%rd4, %rd2;
	mov.u32 	%r1, %ctaid.x;
	mov.u32 	%r2, %ntid.x;
	mov.u32 	%r3, %tid.x;
	mad.lo.s32 	%r4, %r1, %r2, %r3;
	mov.u32 	%r5, %ctaid.y;
	mov.u32 	%r6, %ntid.y;
	mov.u32 	%r7, %tid.y;
	mad.lo.s32 	%r8, %r5, %r6, %r7;
	shl.b32 	%r9, %r8, 9;
	add.s32 	%r10, %r4, %r9;
	cvt.s64.s32 	%rd5, %r10;
	add.s64 	%rd6, %rd4, %rd5;
	mov.b16 	%rs1, 0;
	st.global.u8 	[%rd6], %rs1;
	add.s64 	%rd7, %rd3, %rd5;
	ld.global.u8 	%rs2, [%rd7+-2];
	cvt.rn.f64.u16 	%fd1, %rs2;
	div.rn.f64 	%fd2, %fd1, 0d4022000000000000;
	cvt.rzi.u32.f64 	%r11, %fd2;
	cvt.u16.u32 	%rs3, %r11;
	and.b16  	%rs4, %rs3, 255;
	st.global.u8 	[%rd6], %rs3;
	ld.global.u8 	%rs5, [%rd7+-1];
	cvt.rn.f64.u16 	%fd3, %rs5;
	div.rn.f64 	%fd4, %fd3, 0d4022000000000000;
	cvt.rn.f64.u16 	%fd5, %rs4;
	add.f64 	%fd6, %fd4, %fd5;
	cvt.rzi.u32.f64 	%r12, %fd6;
	cvt.u16.u32 	%rs6, %r12;
	and.b16  	%rs7, %rs6, 255;
	st.global.u8 	[%rd6], %rs6;
	ld.global.u8 	%rs8, [%rd7];
	cvt.rn.f64.u16 	%fd7, %rs8;
	div.rn.f64 	%fd8, %fd7, 0d4022000000000000;
	cvt.rn.f64.u16 	%fd9, %rs7;
	add.f64 	%fd10, %fd8, %fd9;
	cvt.rzi.u32.f64 	%r13, %fd10;
	cvt.u16.u32 	%rs9, %r13;
	and.b16  	%rs10, %rs9, 255;
	st.global.u8 	[%rd6], %rs9;
	ld.global.u8 	%rs11, [%rd7+-1];
	cvt.rn.f64.u16 	%fd11, %rs11;
	div.rn.f64 	%fd12, %fd11, 0d4022000000000000;
	cvt.rn.f64.u16 	%fd13, %rs10;
	add.f64 	%fd14, %fd12, %fd13;
	cvt.rzi.u32.f64 	%r14, %fd14;
	cvt.u16.u32 	%rs12, %r14;
	and.b16  	%rs13, %rs12, 255;
	st.global.u8 	[%rd6], %rs12;
	ld.global.u8 	%rs14, [%rd7];
	cvt.rn.f64.u16 	%fd15, %rs14;
	div.rn.f64 	%fd16, %fd15, 0d4022000000000000;
	cvt.rn.f64.u16 	%fd17, %rs13;
	add.f64 	%fd18, %fd16, %fd17;
	cvt.rzi.u32.f64 	%r15, %fd18;
	cvt.u16.u32 	%rs15, %r15;
	and.b16  	%rs16, %rs15, 255;
	st.global.u8 	[%rd6], %rs15;
	ld.global.u8 	%rs17, [%rd7+1];
	cvt.rn.f64.u16 	%fd19, %rs17;
	div.rn.f64 	%fd20, %fd19, 0d4022000000000000;
	cvt.rn.f64.u16 	%fd21, %rs16;
	add.f64 	%fd22, %fd20, %fd21;
	cvt.rzi.u32.f64 	%r16, %fd22;
	cvt.u16.u32 	%rs18, %r16;
	and.b16  	%rs19, %rs18, 255;
	st.global.u8 	[%rd6], %rs18;
	ld.global.u8 	%rs20, [%rd7];
	cvt.rn.f64.u16 	%fd23, %rs20;
	div.rn.f64 	%fd24, %fd23, 0d4022000000000000;
	cvt.rn.f64.u16 	%fd25, %rs19;
	add.f64 	%fd26, %fd24, %fd25;
	cvt.rzi.u32.f64 	%r17, %fd26;
	cvt.u16.u32 	%rs21, %r17;
	and.b16  	%rs22, %rs21, 255;
	st.global.u8 	[%rd6], %rs21;
	ld.global.u8 	%rs23, [%rd7+1];
	cvt.rn.f64.u16 	%fd27, %rs23;
	div.rn.f64 	%fd28, %fd27, 0d4022000000000000;
	cvt.rn.f64.u16 	%fd29, %rs22;
	add.f64 	%fd30, %fd28, %fd29;
	cvt.rzi.u32.f64 	%r18, %fd30;
	cvt.u16.u32 	%rs24, %r18;
	and.b16  	%rs25, %rs24, 255;
	st.global.u8 	[%rd6], %rs24;
	ld.global.u8 	%rs26, [%rd7+2];
	cvt.rn.f64.u16 	%fd31, %rs26;
	div.rn.f64 	%fd32, %fd31, 0d4022000000000000;
	cvt.rn.f64.u16 	%fd33, %rs25;
	add.f64 	%fd34, %fd32, %fd33;
	cvt.rzi.u32.f64 	%r19, %fd34;
	st.global.u8 	[%rd6], %r19;
	ret;

}


// ===== COMPILED SASS (sm_100) =====

	.target	sm_100

	.elftype	@"ET_EXEC"


//--------------------- .note.nv.tkinfo           --------------------------
	.section	.note.nv.tkinfo,"",@"SHT_NOTE"
	.sectionflags	@"SHF_NOTE_NV_TKINFO"
	.tkinfo
        /*0018*/ 	.word	0x00000002
        /*0030*/ 	.string	""
        /*0030*/ 	.string	"ptxas"
        /*0030*/ 	.string	"Cuda compilation tools, release 13.0, V13.0.88"
        /*0030*/ 	.string	"Build cuda_13.0.r13.0/compiler.36424714_0"
        /*0030*/ 	.string	"-arch sm_100 -m 64 "



//--------------------- .note.nv.cuinfo           --------------------------
	.section	.note.nv.cuinfo,"",@"SHT_NOTE"
	.sectionflags	@"SHF_NOTE_NV_CUINFO"
        /*0018*/ 	.short	0x0002
        /*001a*/ 	.short	0x0064
        /*001c*/ 	.short	0x0082
	.zero		2


//--------------------- .nv.info                  --------------------------
	.section	.nv.info,"",@"SHT_CUDA_INFO"
	.align	4


	//----- nvinfo : EIATTR_REGCOUNT
	.align		4
        /*0000*/ 	.byte	0x04, 0x2f
        /*0002*/ 	.short	(.L_1 - .L_0)
	.align		4
.L_0:
        /*0004*/ 	.word	index@(_Z11device_blurPhS_)
        /*0008*/ 	.word	0x0000001e


	//----- nvinfo : EIATTR_FRAME_SIZE
	.align		4
.L_1:
        /*000c*/ 	.byte	0x04, 0x11
        /*000e*/ 	.short	(.L_3 - .L_2)
	.align		4
.L_2:
        /*0010*/ 	.word	index@($__internal_0_$__cuda_sm20_div_rn_f64_full)
        /*0014*/ 	.word	0x00000000


	//----- nvinfo : EIATTR_FRAME_SIZE
	.align		4
.L_3:
        /*0018*/ 	.byte	0x04, 0x11
        /*001a*/ 	.short	(.L_5 - .L_4)
	.align		4
.L_4:
        /*001c*/ 	.word	index@(_Z11device_blurPhS_)
        /*0020*/ 	.word	0x00000000


	//----- nvinfo : EIATTR_MIN_STACK_SIZE
	.align		4
.L_5:
        /*0024*/ 	.byte	0x04, 0x12
        /*0026*/ 	.short	(.L_7 - .L_6)
	.align		4
.L_6:
        /*0028*/ 	.word	index@(_Z11device_blurPhS_)
        /*002c*/ 	.word	0x00000000
.L_7:


//--------------------- .nv.compat                --------------------------
	.section	.nv.compat,"",@"SHT_CUDA_COMPAT_INFO"
	.align	4
        /*0000*/ 	.byte	0x02, 0x09, 0x00, 0x00, 0x02, 0x02, 0x01, 0x00, 0x02, 0x05, 0x05, 0x00, 0x03, 0x07, 0x01, 0x01
        /*0010*/ 	.byte	0x02, 0x03, 0x00, 0x00, 0x02, 0x06, 0x01, 0x00, 0x04, 0x0b, 0x08, 0x00, 0x01, 0x00, 0x00, 0x00
        /*0020*/ 	.byte	0x00, 0x00, 0x00, 0x00


//--------------------- .nv.info._Z11device_blurPhS_ --------------------------
	.section	.nv.info._Z11device_blurPhS_,"",@"SHT_CUDA_INFO"
	.sectionflags	@""
	.align	4


	//----- nvinfo : EIATTR_CUDA_API_VERSION
	.align		4
        /*0000*/ 	.byte	0x04, 0x37
        /*0002*/ 	.short	(.L_9 - .L_8)
.L_8:
        /*0004*/ 	.word	0x00000082


	//----- nvinfo : EIATTR_KPARAM_INFO
	.align		4
.L_9:
        /*0008*/ 	.byte	0x04, 0x17
        /*000a*/ 	.short	(.L_11 - .L_10)
.L_10:
        /*000c*/ 	.word	0x00000000
        /*0010*/ 	.short	0x0001
        /*0012*/ 	.short	0x0008
        /*0014*/ 	.byte	0x00, 0xf5, 0x21, 0x00


	//----- nvinfo : EIATTR_KPARAM_INFO
	.align		4
.L_11:
        /*0018*/ 	.byte	0x04, 0x17
        /*001a*/ 	.short	(.L_13 - .L_12)
.L_12:
        /*001c*/ 	.word	0x00000000
        /*0020*/ 	.short	0x0000
        /*0022*/ 	.short	0x0000
        /*0024*/ 	.byte	0x00, 0xf5, 0x21, 0x00


	//----- nvinfo : EIATTR_SPARSE_MMA_MASK
	.align		4
.L_13:
        /*0028*/ 	.byte	0x03, 0x50
        /*002a*/ 	.short	0x0000


	//----- nvinfo : EIATTR_MAXREG_COUNT
	.align		4
        /*002c*/ 	.byte	0x03, 0x1b
        /*002e*/ 	.short	0x00ff


	//----- nvinfo : EIATTR_MERCURY_ISA_VERSION
	.align		4
        /*0030*/ 	.byte	0x03, 0x5f
        /*0032*/ 	.short	0x0101


	//----- nvinfo : EIATTR_VRC_CTA_INIT_COUNT
	.align		4
        /*0034*/ 	.byte	0x02, 0x4a
	.zero		1
	.zero		1


	//----- nvinfo : EIATTR_EXIT_INSTR_OFFSETS
	.align		4
        /*0038*/ 	.byte	0x04, 0x1c
        /*003a*/ 	.short	(.L_15 - .L_14)


	//   ....[0]....
.L_14:
        /*003c*/ 	.word	0x00001160


	//----- nvinfo : EIATTR_CRS_STACK_SIZE
	.align		4
.L_15:
        /*0040*/ 	.byte	0x04, 0x1e
        /*0042*/ 	.short	(.L_17 - .L_16)
.L_16:
        /*0044*/ 	.word	0x00000000


	//----- nvinfo : EIATTR_CBANK_PARAM_SIZE
	.align		4
.L_17:
        /*0048*/ 	.byte	0x03, 0x19
        /*004a*/ 	.short	0x0010


	//----- nvinfo : EIATTR_PARAM_CBANK
	.align		4
        /*004c*/ 	.byte	0x04, 0x0a
        /*004e*/ 	.short	(.L_19 - .L_18)
	.align		4
.L_18:
        /*0050*/ 	.word	index@(.nv.constant0._Z11device_blurPhS_)
        /*0054*/ 	.short	0x0380
        /*0056*/ 	.short	0x0010


	//----- nvinfo : EIATTR_SW_WAR
	.align		4
.L_19:
        /*0058*/ 	.byte	0x04, 0x36
        /*005a*/ 	.short	(.L_21 - .L_20)
.L_20:
        /*005c*/ 	.word	0x00000008
.L_21:


//--------------------- .nv.callgraph             --------------------------
	.section	.nv.callgraph,"",@"SHT_CUDA_CALLGRAPH"
	.align	4
	.sectionentsize	8
	.align		4
        /*0000*/ 	.word	0x00000000
	.align		4
        /*0004*/ 	.word	0xffffffff
	.align		4
        /*0008*/ 	.word	0x00000000
	.align		4
        /*000c*/ 	.word	0xfffffffe
	.align		4
        /*0010*/ 	.word	0x00000000
	.align		4
        /*0014*/ 	.word	0xfffffffd
	.align		4
        /*0018*/ 	.word	0x00000000
	.align		4
        /*001c*/ 	.word	0xfffffffc


//--------------------- .text._Z11device_blurPhS_ --------------------------
	.section	.text._Z11device_blurPhS_,"ax",@progbits
	.align	128
        .global         _Z11device_blurPhS_
        .type           _Z11device_blurPhS_,@function
        .size           _Z11device_blurPhS_,(.L_x_24 - _Z11device_blurPhS_)
        .other          _Z11device_blurPhS_,@"STO_CUDA_ENTRY STV_DEFAULT"
_Z11device_blurPhS_:
.text._Z11device_blurPhS_:
[----:B------:R-:W-:Y:S01]  /*0000*/  LDC R1, c[0x0][0x37c] ;  /* 0x0000df00ff017b82 */ /* 0x000fe20000000800 */
[----:B------:R-:W0:Y:S07]  /*0010*/  S2R R3, SR_TID.X ;  /* 0x0000000000037919 */ /* 0x000e2e0000002100 */
[----:B------:R-:W0:Y:S01]  /*0020*/  S2UR UR4, SR_CTAID.X ;  /* 0x00000000000479c3 */ /* 0x000e220000002500 */
[----:B------:R-:W1:Y:S01]  /*0030*/  LDCU.128 UR8, c[0x0][0x380] ;  /* 0x00007000ff0877ac */ /* 0x000e620008000c00 */
[----:B------:R-:W2:Y:S01]  /*0040*/  S2R R5, SR_TID.Y ;  /* 0x0000000000057919 */ /* 0x000ea20000002200 */
[----:B------:R-:W3:Y:S05]  /*0050*/  LDCU.64 UR6, c[0x0][0x358] ;  /* 0x00006b00ff0677ac */ /* 0x000eea0008000a00 */
[----:B------:R-:W0:Y:S08]  /*0060*/  LDC R0, c[0x0][0x360] ;  /* 0x0000d800ff007b82 */ /* 0x000e300000000800 */
[----:B------:R-:W2:Y:S08]  /*0070*/  S2UR UR5, SR_CTAID.Y ;  /* 0x00000000000579c3 */ /* 0x000eb00000002600 */
[----:B------:R-:W2:Y:S01]  /*0080*/  LDC R2, c[0x0][0x364] ;  /* 0x0000d900ff027b82 */ /* 0x000ea20000000800 */
[----:B0-----:R-:W-:-:S02]  /*0090*/  IMAD R0, R0, UR4, R3 ;  /* 0x0000000400007c24 */ /* 0x001fc4000f8e0203 */
[----:B--2---:R-:W-:-:S04]  /*00a0*/  IMAD R3, R2, UR5, R5 ;  /* 0x0000000502037c24 */ /* 0x004fc8000f8e0205 */
[----:B------:R-:W-:-:S05]  /*00b0*/  IMAD R0, R3, 0x200, R0 ;  /* 0x0000020003007824 */ /* 0x000fca00078e0200 */
[C---:B-1----:R-:W-:Y:S02]  /*00c0*/  IADD3 R16, P0, PT, R0.reuse, UR10, RZ ;  /* 0x0000000a00107c10 */ /* 0x042fe4000ff1e0ff */
[----:B------:R-:W-:Y:S02]  /*00d0*/  SHF.R.S32.HI R2, RZ, 0x1f, R0 ;  /* 0x0000001fff027819 */ /* 0x000fe40000011400 */
[----:B------:R-:W-:Y:S02]  /*00e0*/  IADD3 R14, P1, PT, R0, UR8, RZ ;  /* 0x00000008000e7c10 */ /* 0x000fe4000ff3e0ff */
[C---:B------:R-:W-:Y:S02]  /*00f0*/  IADD3.X R17, PT, PT, R2.reuse, UR11, RZ, P0, !PT ;  /* 0x0000000b02117c10 */ /* 0x040fe400087fe4ff */
[----:B------:R-:W-:-:S03]  /*0100*/  IADD3.X R15, PT, PT, R2, UR9, RZ, P1, !PT ;  /* 0x00000009020f7c10 */ /* 0x000fc60008ffe4ff */
[----:B---3--:R0:W-:Y:S04]  /*0110*/  STG.E.U8 desc[UR6][R16.64], RZ ;  /* 0x000000ff10007986 */ /* 0x0081e8000c101106 */
[----:B------:R-:W2:Y:S01]  /*0120*/  LDG.E.U8 R8, desc[UR6][R14.64+-0x2] ;  /* 0xfffffe060e087981 */ /* 0x000ea2000c1e1100 */
[----:B------:R-:W1:Y:S01]  /*0130*/  MUFU.RCP64H R3, 9 ;  /* 0x4022000000037908 */ /* 0x000e620000001800 */
[----:B------:R-:W-:Y:S01]  /*0140*/  IMAD.MOV.U32 R6, RZ, RZ, 0x0 ;  /* 0x00000000ff067424 */ /* 0x000fe200078e00ff */
[----:B------:R-:W-:Y:S01]  /*0150*/  UMOV UR4, URZ ;  /* 0x000000ff00047c82 */ /* 0x000fe20008000000 */
[----:B------:R-:W-:Y:S01]  /*0160*/  IMAD.MOV.U32 R7, RZ, RZ, 0x40220000 ;  /* 0x40220000ff077424 */ /* 0x000fe200078e00ff */
[----:B------:R-:W-:Y:S01]  /*0170*/  BSSY.RECONVERGENT B0, `(.L_x_0) ;  /* 0x0000014000007945 */ /* 0x000fe20003800200 */
[----:B------:R-:W-:-:S06]  /*0180*/  IMAD.MOV.U32 R2, RZ, RZ, 0x1 ;  /* 0x00000001ff027424 */ /* 0x000fcc00078e00ff */
[----:B-1----:R-:W-:-:S08]  /*0190*/  DFMA R4, R2, -R6, 1 ;  /* 0x3ff000000204742b */ /* 0x002fd00000000806 */
[----:B------:R-:W-:-:S08]  /*01a0*/  DFMA R4, R4, R4, R4 ;  /* 0x000000040404722b */ /* 0x000fd00000000004 */
[----:B------:R-:W-:-:S08]  /*01b0*/  DFMA R4, R2, R4, R2 ;  /* 0x000000040204722b */ /* 0x000fd00000000002 */
[----:B------:R-:W-:-:S08]  /*01c0*/  DFMA R2, R4, -R6, 1 ;  /* 0x3ff000000402742b */ /* 0x000fd00000000806 */
[----:B------:R-:W-:Y:S01]  /*01d0*/  DFMA R2, R4, R2, R4 ;  /* 0x000000020402722b */ /* 0x000fe20000000004 */
[----:B--2---:R-:W1:Y:S07]  /*01e0*/  I2F.F64.U16 R8, R8 ;  /* 0x0000000800087312 */ /* 0x004e6e0000101800 */
[----:B-1----:R-:W-:Y:S01]  /*01f0*/  DMUL R4, R8, R2 ;  /* 0x0000000208047228 */ /* 0x002fe20000000000 */
[----:B------:R-:W-:-:S07]  /*0200*/  FSETP.GEU.AND P1, PT, |R9|, 6.5827683646048100446e-37, PT ;  /* 0x036000000900780b */ /* 0x000fce0003f2e200 */
[----:B------:R-:W-:-:S08]  /*0210*/  DFMA R6, R4, -9, R8 ;  /* 0xc02200000406782b */ /* 0x000fd00000000008 */
[----:B------:R-:W-:Y:S01]  /*0220*/  DFMA R4, R2, R6, R4 ;  /* 0x000000060204722b */ /* 0x000fe20000000004 */
[----:B------:R-:W-:-:S09]  /*0230*/  IMAD.MOV.U32 R3, RZ, RZ, 0x40220000 ;  /* 0x40220000ff037424 */ /* 0x000fd200078e00ff */
[----:B------:R-:W-:-:S05]  /*0240*/  FFMA R0, RZ, 2.53125, R5 ;  /* 0x40220000ff007823 */ /* 0x000fca0000000005 */
[----:B------:R-:W-:-:S13]  /*0250*/  FSETP.GT.AND P0, PT, |R0|, 1.469367938527859385e-39, PT ;  /* 0x001000000000780b */ /* 0x000fda0003f04200 */
[----:B0-----:R-:W-:Y:S05]  /*0260*/  @P0 BRA P1, `(.L_x_1) ;  /* 0x0000000000100947 */ /* 0x001fea0000800000 */
[----:B------:R-:W-:-:S07]  /*0270*/  MOV R0, 0x290 ;  /* 0x0000029000007802 */ /* 0x000fce0000000f00 */
[----:B------:R-:W-:Y:S05]  /*0280*/  CALL.REL.NOINC `($__internal_0_$__cuda_sm20_div_rn_f64_full) ;  /* 0x0000000c00b87944 */ /* 0x000fea0003c00000 */
[----:B------:R-:W-:Y:S02]  /*0290*/  IMAD.MOV.U32 R4, RZ, RZ, R18 ;  /* 0x000000ffff047224 */ /* 0x000fe400078e0012 */
[----:B------:R-:W-:-:S07]  /*02a0*/  IMAD.MOV.U32 R5, RZ, RZ, R19 ;  /* 0x000000ffff057224 */ /* 0x000fce00078e0013 */
.L_x_1:
[----:B------:R-:W-:Y:S05]  /*02b0*/  BSYNC.RECONVERGENT B0 ;  /* 0x0000000000007941 */ /* 0x000fea0003800200 */
.L_x_0:
[----:B------:R-:W0:Y:S02]  /*02c0*/  F2I.U32.F64.TRUNC R7, R4 ;  /* 0x0000000400077311 */ /* 0x000e24000030d000 */
[----:B0-----:R0:W-:Y:S04]  /*02d0*/  STG.E.U8 desc[UR6][R16.64], R7 ;  /* 0x0000000710007986 */ /* 0x0011e8000c101106 */
[----:B------:R-:W2:Y:S02]  /*02e0*/  LDG.E.U8 R0, desc[UR6][R14.64+-0x1] ;  /* 0xffffff060e007981 */ /* 0x000ea4000c1e1100 */
[----:B------:R-:W1:Y:S01]  /*02f0*/  MUFU.RCP64H R9, 9 ;  /* 0x4022000000097908 */ /* 0x000e620000001800 */
[----:B------:R-:W-:Y:S01]  /*0300*/  IMAD.MOV.U32 R10, RZ, RZ, 0x0 ;  /* 0x00000000ff0a7424 */ /* 0x000fe200078e00ff */
[----:B------:R-:W-:Y:S01]  /*0310*/  BSSY.RECONVERGENT B0, `(.L_x_2) ;  /* 0x0000015000007945 */ /* 0x000fe20003800200 */
[----:B------:R-:W-:Y:S01]  /*0320*/  IMAD.MOV.U32 R11, RZ, RZ, 0x40220000 ;  /* 0x40220000ff0b7424 */ /* 0x000fe200078e00ff */
[----:B------:R-:W-:Y:S01]  /*0330*/  LOP3.LUT R26, R7, 0xff, RZ, 0xc0, !PT ;  /* 0x000000ff071a7812 */ /* 0x000fe200078ec0ff */
        /* <DEDUP_REMOVED lines=10> */
[----:B------:R-:W-:-:S10]  /*03e0*/  DFMA R4, R12, R10, R4 ;  /* 0x0000000a0c04722b */ /* 0x000fd40000000004 */
[----:B------:R-:W-:-:S05]  /*03f0*/  FFMA R2, RZ, 2.53125, R5 ;  /* 0x40220000ff027823 */ /* 0x000fca0000000005 */
[----:B------:R-:W-:-:S13]  /*0400*/  FSETP.GT.AND P0, PT, |R2|, 1.469367938527859385e-39, PT ;  /* 0x001000000200780b */ /* 0x000fda0003f04200 */
[----:B0-----:R-:W-:Y:S05]  /*0410*/  @P0 BRA P1, `(.L_x_3) ;  /* 0x0000000000100947 */ /* 0x001fea0000800000 */
[----:B------:R-:W-:-:S07]  /*0420*/  MOV R0, 0x440 ;  /* 0x0000044000007802 */ /* 0x000fce0000000f00 */
[----:B------:R-:W-:Y:S05]  /*0430*/  CALL.REL.NOINC `($__internal_0_$__cuda_sm20_div_rn_f64_full) ;  /* 0x0000000c004c7944 */ /* 0x000fea0003c00000 */
[----:B------:R-:W-:Y:S02]  /*0440*/  IMAD.MOV.U32 R4, RZ, RZ, R18 ;  /* 0x000000ffff047224 */ /* 0x000fe400078e0012 */
[----:B------:R-:W-:-:S07]  /*0450*/  IMAD.MOV.U32 R5, RZ, RZ, R19 ;  /* 0x000000ffff057224 */ /* 0x000fce00078e0013 */
.L_x_3:
[----:B------:R-:W-:Y:S05]  /*0460*/  BSYNC.RECONVERGENT B0 ;  /* 0x0000000000007941 */ /* 0x000fea0003800200 */
.L_x_2:
[----:B------:R-:W0:Y:S02]  /*0470*/  I2F.F64.U16 R26, R26 ;  /* 0x0000001a001a7312 */ /* 0x000e240000101800 */
[----:B0-----:R-:W-:-:S06]  /*0480*/  DADD R4, R26, R4 ;  /* 0x000000001a047229 */ /* 0x001fcc0000000004 */
        /* <DEDUP_REMOVED lines=26> */
.L_x_5:
[----:B------:R-:W-:Y:S05]  /*0630*/  BSYNC.RECONVERGENT B0 ;  /* 0x0000000000007941 */ /* 0x000fea0003800200 */
.L_x_4:
        /* <DEDUP_REMOVED lines=28> */
.L_x_7:
[----:B------:R-:W-:Y:S05]  /*0800*/  BSYNC.RECONVERGENT B0 ;  /* 0x0000000000007941 */ /* 0x000fea0003800200 */
.L_x_6:
[----:B------:R-:W0:Y:S02]  /*0810*/  I2F.F64.U16 R26, R26 ;  /* 0x0000001a001a7312 */ /* 0x000e240000101800 */
[----:B0-----:R-:W-:-:S06]  /*0820*/  DADD R4, R26, R4 ;  /* 0x000000001a047229 */ /* 0x001fcc0000000004 */
[----:B------:R-:W0:Y:S02]  /*0830*/  F2I.U32.F64.TRUNC R7, R4 ;  /* 0x0000000400077311 */ /* 0x000e24000030d000 */
[----:B0-----:R0:W-:Y:S04]  /*0840*/  STG.E.U8 desc[UR6][R16.64], R7 ;  /* 0x0000000710007986 */ /* 0x0011e8000c101106 */
[----:B------:R-:W2:Y:S02]  /*0850*/  LDG.E.U8 R0, desc[UR6][R14.64] ;  /* 0x000000060e007981 */ /* 0x000ea4000c1e1100 */
[----:B------:R-:W1:Y:S01]  /*0860*/  MUFU.RCP64H R9, 9 ;  /* 0x4022000000097908 */ /* 0x000e620000001800 */
[----:B------:R-:W-:Y:S01]  /*0870*/  IMAD.MOV.U32 R10, RZ, RZ, 0x0 ;  /* 0x00000000ff0a7424 */ /* 0x000fe200078e00ff */
[----:B------:R-:W-:Y:S01]  /*0880*/  MOV R8, 0x1 ;  /* 0x0000000100087802 */ /* 0x000fe20000000f00 */
[----:B------:R-:W-:Y:S01]  /*0890*/  IMAD.MOV.U32 R11, RZ, RZ, 0x40220000 ;  /* 0x40220000ff0b7424 */ /* 0x000fe200078e00ff */
[----:B------:R-:W-:Y:S01]  /*08a0*/  BSSY.RECONVERGENT B0, `(.L_x_8) ;  /* 0x0000013000007945 */ /* 0x000fe20003800200 */
[----:B------:R-:W-:-:S04]  /*08b0*/  LOP3.LUT R26, R7, 0xff, RZ, 0xc0, !PT ;  /* 0x000000ff071a7812 */ /* 0x000fc800078ec0ff */
        /* <DEDUP_REMOVED lines=17> */
.L_x_9:
[----:B------:R-:W-:Y:S05]  /*09d0*/  BSYNC.RECONVERGENT B0 ;  /* 0x0000000000007941 */ /* 0x000fea0003800200 */
.L_x_8:
        /* <DEDUP_REMOVED lines=28> */
.L_x_11:
[----:B------:R-:W-:Y:S05]  /*0ba0*/  BSYNC.RECONVERGENT B0 ;  /* 0x0000000000007941 */ /* 0x000fea0003800200 */
.L_x_10:
        /* <DEDUP_REMOVED lines=28> */
.L_x_13:
[----:B------:R-:W-:Y:S05]  /*0d70*/  BSYNC.RECONVERGENT B0 ;  /* 0x0000000000007941 */ /* 0x000fea0003800200 */
.L_x_12:
        /* <DEDUP_REMOVED lines=26> */
[----:B------:R-:W-:Y:S01]  /*0f20*/  IMAD.MOV.U32 R4, RZ, RZ, R18 ;  /* 0x000000ffff047224 */ /* 0x000fe200078e0012 */
[----:B------:R-:W-:-:S07]  /*0f30*/  MOV R5, R19 ;  /* 0x0000001300057202 */ /* 0x000fce0000000f00 */
.L_x_15:
[----:B------:R-:W-:Y:S05]  /*0f40*/  BSYNC.RECONVERGENT B0 ;  /* 0x0000000000007941 */ /* 0x000fea0003800200 */
.L_x_14:
[----:B------:R-:W0:Y:S02]  /*0f50*/  I2F.F64.U16 R26, R26 ;  /* 0x0000001a001a7312 */ /* 0x000e240000101800 */
[----:B0-----:R-:W-:-:S06]  /*0f60*/  DADD R4, R26, R4 ;  /* 0x000000001a047229 */ /* 0x001fcc0000000004 */
[----:B------:R-:W0:Y:S02]  /*0f70*/  F2I.U32.F64.TRUNC R7, R4 ;  /* 0x0000000400077311 */ /* 0x000e24000030d000 */
[----:B0-----:R0:W-:Y:S04]  /*0f80*/  STG.E.U8 desc[UR6][R16.64], R7 ;  /* 0x0000000710007986 */ /* 0x0011e8000c101106 */
[----:B------:R1:W2:Y:S02]  /*0f90*/  LDG.E.U8 R15, desc[UR6][R14.64+0x2] ;  /* 0x000002060e0f7981 */ /* 0x0002a4000c1e1100 */
[----:B------:R-:W3:Y:S01]  /*0fa0*/  MUFU.RCP64H R9, 9 ;  /* 0x4022000000097908 */ /* 0x000ee20000001800 */
[----:B------:R-:W-:Y:S01]  /*0fb0*/  IMAD.MOV.U32 R10, RZ, RZ, 0x0 ;  /* 0x00000000ff0a7424 */ /* 0x000fe200078e00ff */
[----:B------:R-:W-:Y:S01]  /*0fc0*/  BSSY.RECONVERGENT B0, `(.L_x_16) ;  /* 0x0000015000007945 */ /* 0x000fe20003800200 */
[----:B------:R-:W-:-:S02]  /*0fd0*/  IMAD.MOV.U32 R11, RZ, RZ, 0x40220000 ;  /* 0x40220000ff0b7424 */ /* 0x000fc400078e00ff */
[----:B------:R-:W-:Y:S01]  /*0fe0*/  IMAD.MOV.U32 R8, RZ, RZ, 0x1 ;  /* 0x00000001ff087424 */ /* 0x000fe200078e00ff */
[----:B-1----:R-:W-:-:S05]  /*0ff0*/  LOP3.LUT R14, R7, 0xff, RZ, 0xc0, !PT ;  /* 0x000000ff070e7812 */ /* 0x002fca00078ec0ff */
[----:B---3--:R-:W-:-:S08]  /*1000*/  DFMA R12, R8, -R10, 1 ;  /* 0x3ff00000080c742b */ /* 0x008fd0000000080a */
        /* <DEDUP_REMOVED lines=16> */
.L_x_17:
[----:B------:R-:W-:Y:S05]  /*1110*/  BSYNC.RECONVERGENT B0 ;  /* 0x0000000000007941 */ /* 0x000fea0003800200 */
.L_x_16:
[----:B------:R-:W0:Y:S02]  /*1120*/  I2F.F64.U16 R14, R14 ;  /* 0x0000000e000e7312 */ /* 0x000e240000101800 */
[----:B0-----:R-:W-:-:S10]  /*1130*/  DADD R4, R14, R4 ;  /* 0x000000000e047229 */ /* 0x001fd40000000004 */
[----:B------:R-:W0:Y:S02]  /*1140*/  F2I.U32.F64.TRUNC R5, R4 ;  /* 0x0000000400057311 */ /* 0x000e24000030d000 */
[----:B0-----:R-:W-:Y:S01]  /*1150*/  STG.E.U8 desc[UR6][R16.64], R5 ;  /* 0x0000000510007986 */ /* 0x001fe2000c101106 */
[----:B------:R-:W-:Y:S05]  /*1160*/  EXIT ;  /* 0x000000000000794d */ /* 0x000fea0003800000 */
        .weak           $__internal_0_$__cuda_sm20_div_rn_f64_full
        .type           $__internal_0_$__cuda_sm20_div_rn_f64_full,@function
        .size           $__internal_0_$__cuda_sm20_div_rn_f64_full,(.L_x_24 - $__internal_0_$__cuda_sm20_div_rn_f64_full)
$__internal_0_$__cuda_sm20_div_rn_f64_full:
[C---:B------:R-:W-:Y:S01]  /*1170*/  FSETP.GEU.AND P0, PT, |R3|.reuse, 1.469367938527859385e-39, PT ;  /* 0x001000000300780b */ /* 0x040fe20003f0e200 */
[----:B------:R-:W-:Y:S01]  /*1180*/  IMAD.U32 R10, RZ, RZ, UR4 ;  /* 0x00000004ff0a7e24 */ /* 0x000fe2000f8e00ff */
[----:B------:R-:W-:Y:S01]  /*1190*/  LOP3.LUT R2, R3, 0x800fffff, RZ, 0xc0, !PT ;  /* 0x800fffff03027812 */ /* 0x000fe200078ec0ff */
[----:B------:R-:W-:Y:S01]  /*11a0*/  IMAD.MOV.U32 R11, RZ, RZ, R3 ;  /* 0x000000ffff0b7224 */ /* 0x000fe200078e0003 */
[C---:B------:R-:W-:Y:S01]  /*11b0*/  FSETP.GEU.AND P2, PT, |R9|.reuse, 1.469367938527859385e-39, PT ;  /* 0x001000000900780b */ /* 0x040fe20003f4e200 */
[----:B------:R-:W-:Y:S01]  /*11c0*/  IMAD.U32 R12, RZ, RZ, UR4 ;  /* 0x00000004ff0c7e24 */ /* 0x000fe2000f8e00ff */
[----:B------:R-:W-:Y:S01]  /*11d0*/  LOP3.LUT R13, R2, 0x3ff00000, RZ, 0xfc, !PT ;  /* 0x3ff00000020d7812 */ /* 0x000fe200078efcff */
[----:B------:R-:W-:Y:S01]  /*11e0*/  IMAD.MOV.U32 R6, RZ, RZ, 0x1 ;  /* 0x00000001ff067424 */ /* 0x000fe200078e00ff */
[----:B------:R-:W-:Y:S01]  /*11f0*/  LOP3.LUT R2, R9, 0x7ff00000, RZ, 0xc0, !PT ;  /* 0x7ff0000009027812 */ /* 0x000fe200078ec0ff */
[----:B------:R-:W-:Y:S01]  /*1200*/  IMAD.MOV.U32 R4, RZ, RZ, 0x1ca00000 ;  /* 0x1ca00000ff047424 */ /* 0x000fe200078e00ff */
[----:B------:R-:W-:Y:S01]  /*1210*/  LOP3.LUT R24, R3, 0x7ff00000, RZ, 0xc0, !PT ;  /* 0x7ff0000003187812 */ /* 0x000fe200078ec0ff */
[----:B------:R-:W-:Y:S02]  /*1220*/  BSSY.RECONVERGENT B1, `(.L_x_18) ;  /* 0x000004e000017945 */ /* 0x000fe40003800200 */
[----:B------:R-:W-:Y:S01]  /*1230*/  @!P0 DMUL R12, R10, 8.98846567431157953865e+307 ;  /* 0x7fe000000a0c8828 */ /* 0x000fe20000000000 */
[----:B------:R-:W-:-:S03]  /*1240*/  ISETP.GE.U32.AND P1, PT, R2, R24, PT ;  /* 0x000000180200720c */ /* 0x000fc60003f26070 */
[----:B------:R-:W-:Y:S01]  /*1250*/  @!P2 LOP3.LUT R5, R11, 0x7ff00000, RZ, 0xc0, !PT ;  /* 0x7ff000000b05a812 */ /* 0x000fe200078ec0ff */
[----:B------:R-:W-:Y:S01]  /*1260*/  @!P2 IMAD.MOV.U32 R22, RZ, RZ, RZ ;  /* 0x000000ffff16a224 */ /* 0x000fe200078e00ff */
[----:B------:R-:W0:Y:S02]  /*1270*/  MUFU.RCP64H R7, R13 ;  /* 0x0000000d00077308 */ /* 0x000e240000001800 */
[----:B------:R-:W-:Y:S02]  /*1280*/  @!P2 ISETP.GE.U32.AND P3, PT, R2, R5, PT ;  /* 0x000000050200a20c */ /* 0x000fe40003f66070 */
[----:B------:R-:W-:Y:S02]  /*1290*/  @!P0 LOP3.LUT R24, R13, 0x7ff00000, RZ, 0xc0, !PT ;  /* 0x7ff000000d188812 */ /* 0x000fe400078ec0ff */
[----:B------:R-:W-:-:S04]  /*12a0*/  @!P2 SEL R5, R4, 0x63400000, !P3 ;  /* 0x634000000405a807 */ /* 0x000fc80005800000 */
[----:B------:R-:W-:-:S04]  /*12b0*/  @!P2 LOP3.LUT R5, R5, 0x80000000, R9, 0xf8, !PT ;  /* 0x800000000505a812 */ /* 0x000fc800078ef809 */
[----:B------:R-:W-:Y:S01]  /*12c0*/  @!P2 LOP3.LUT R23, R5, 0x100000, RZ, 0xfc, !PT ;  /* 0x001000000517a812 */ /* 0x000fe200078efcff */
[----:B------:R-:W-:Y:S01]  /*12d0*/  IMAD.MOV.U32 R5, RZ, RZ, R2 ;  /* 0x000000ffff057224 */ /* 0x000fe200078e0002 */
[----:B0-----:R-:W-:-:S08]  /*12e0*/  DFMA R20, R6, -R12, 1 ;  /* 0x3ff000000614742b */ /* 0x001fd0000000080c */
[----:B------:R-:W-:-:S08]  /*12f0*/  DFMA R20, R20, R20, R20 ;  /* 0x000000141414722b */ /* 0x000fd00000000014 */
[----:B------:R-:W-:Y:S01]  /*1300*/  DFMA R20, R6, R20, R6 ;  /* 0x000000140614722b */ /* 0x000fe20000000006 */
[----:B------:R-:W-:Y:S01]  /*1310*/  SEL R7, R4, 0x63400000, !P1 ;  /* 0x6340000004077807 */ /* 0x000fe20004800000 */
[----:B------:R-:W-:-:S03]  /*1320*/  IMAD.MOV.U32 R6, RZ, RZ, R8 ;  /* 0x000000ffff067224 */ /* 0x000fc600078e0008 */
[----:B------:R-:W-:-:S03]  /*1330*/  LOP3.LUT R7, R7, 0x800fffff, R9, 0xf8, !PT ;  /* 0x800fffff07077812 */ /* 0x000fc600078ef809 */
[----:B------:R-:W-:-:S03]  /*1340*/  DFMA R18, R20, -R12, 1 ;  /* 0x3ff000001412742b */ /* 0x000fc6000000080c */
[----:B------:R-:W-:-:S05]  /*1350*/  @!P2 DFMA R6, R6, 2, -R22 ;  /* 0x400000000606a82b */ /* 0x000fca0000000816 */
[----:B------:R-:W-:-:S05]  /*1360*/  DFMA R18, R20, R18, R20 ;  /* 0x000000121412722b */ /* 0x000fca0000000014 */
[----:B------:R-:W-:-:S03]  /*1370*/  @!P2 LOP3.LUT R5, R7, 0x7ff00000, RZ, 0xc0, !PT ;  /* 0x7ff000000705a812 */ /* 0x000fc600078ec0ff */
[----:B------:R-:W-:Y:S02]  /*1380*/  DMUL R20, R18, R6 ;  /* 0x0000000612147228 */ /* 0x000fe40000000000 */
[----:B------:R-:W-:-:S05]  /*1390*/  VIADD R25, R5, 0xffffffff ;  /* 0xffffffff05197836 */ /* 0x000fca0000000000 */
[----:B------:R-:W-:Y:S01]  /*13a0*/  ISETP.GT.U32.AND P0, PT, R25, 0x7feffffe, PT ;  /* 0x7feffffe1900780c */ /* 0x000fe20003f04070 */
[----:B------:R-:W-:Y:S01]  /*13b0*/  VIADD R25, R24, 0xffffffff ;  /* 0xffffffff18197836 */ /* 0x000fe20000000000 */
[----:B------:R-:W-:-:S04]  /*13c0*/  DFMA R22, R20, -R12, R6 ;  /* 0x8000000c1416722b */ /* 0x000fc80000000006 */
[----:B------:R-:W-:-:S04]  /*13d0*/  ISETP.GT.U32.OR P0, PT, R25, 0x7feffffe, P0 ;  /* 0x7feffffe1900780c */ /* 0x000fc80000704470 */
[----:B------:R-:W-:-:S09]  /*13e0*/  DFMA R22, R18, R22, R20 ;  /* 0x000000161216722b */ /* 0x000fd20000000014 */
[----:B------:R-:W-:Y:S05]  /*13f0*/  @P0 BRA `(.L_x_19) ;  /* 0x00000000006c0947 */ /* 0x000fea0003800000 */
[----:B------:R-:W-:-:S04]  /*1400*/  LOP3.LUT R9, R11, 0x7ff00000, RZ, 0xc0, !PT ;  /* 0x7ff000000b097812 */ /* 0x000fc800078ec0ff */
[CC--:B------:R-:W-:Y:S02]  /*1410*/  VIADDMNMX R5, R2.reuse, -R9.reuse, 0xb9600000, !PT ;  /* 0xb960000002057446 */ /* 0x0c0fe40007800909 */
[----:B------:R-:W-:Y:S02]  /*1420*/  ISETP.GE.U32.AND P0, PT, R2, R9, PT ;  /* 0x000000090200720c */ /* 0x000fe40003f06070 */
[----:B------:R-:W-:Y:S02]  /*1430*/  VIMNMX R2, PT, PT, R5, 0x46a00000, PT ;  /* 0x46a0000005027848 */ /* 0x000fe40003fe0100 */
[----:B------:R-:W-:Y:S01]  /*1440*/  SEL R5, R4, 0x63400000, !P0 ;  /* 0x6340000004057807 */ /* 0x000fe20004000000 */
[----:B------:R-:W-:-:S03]  /*1450*/  IMAD.MOV.U32 R4, RZ, RZ, RZ ;  /* 0x000000ffff047224 */ /* 0x000fc600078e00ff */
[----:B------:R-:W-:-:S05]  /*1460*/  IADD3 R2, PT, PT, -R5, R2, RZ ;  /* 0x0000000205027210 */ /* 0x000fca0007ffe1ff */
[----:B------:R-:W-:-:S06]  /*1470*/  VIADD R5, R2, 0x7fe00000 ;  /* 0x7fe0000002057836 */ /* 0x000fcc0000000000 */
[----:B------:R-:W-:-:S10]  /*1480*/  DMUL R18, R22, R4 ;  /* 0x0000000416127228 */ /* 0x000fd40000000000 */
[----:B------:R-:W-:-:S13]  /*1490*/  FSETP.GTU.AND P0, PT, |R19|, 1.469367938527859385e-39, PT ;  /* 0x001000001300780b */ /* 0x000fda0003f0c200 */
[----:B------:R-:W-:Y:S05]  /*14a0*/  @P0 BRA `(.L_x_20) ;  /* 0x0000000000940947 */ /* 0x000fea0003800000 */
[----:B------:R-:W-:-:S06]  /*14b0*/  DFMA R6, R22, -R12, R6 ;  /* 0x8000000c1606722b */ /* 0x000fcc0000000006 */
[----:B------:R-:W-:-:S04]  /*14c0*/  IMAD.MOV.U32 R6, RZ, RZ, RZ ;  /* 0x000000ffff067224 */ /* 0x000fc800078e00ff */
[C---:B------:R-:W-:Y:S02]  /*14d0*/  FSETP.NEU.AND P0, PT, R7.reuse, RZ, PT ;  /* 0x000000ff0700720b */ /* 0x040fe40003f0d000 */
[----:B------:R-:W-:-:S04]  /*14e0*/  LOP3.LUT R9, R7, 0x80000000, R11, 0x48, !PT ;  /* 0x8000000007097812 */ /* 0x000fc800078e480b */
[----:B------:R-:W-:-:S07]  /*14f0*/  LOP3.LUT R7, R9, R5, RZ, 0xfc, !PT ;  /* 0x0000000509077212 */ /* 0x000fce00078efcff */
[----:B------:R-:W-:Y:S05]  /*1500*/  @!P0 BRA `(.L_x_20) ;  /* 0x00000000007c8947 */ /* 0x000fea0003800000 */
[----:B------:R-:W-:Y:S01]  /*1510*/  IMAD.MOV R5, RZ, RZ, -R2 ;  /* 0x000000ffff057224 */ /* 0x000fe200078e0a02 */
[----:B------:R-:W-:Y:S01]  /*1520*/  DMUL.RP R6, R22, R6 ;  /* 0x0000000616067228 */ /* 0x000fe20000008000 */
[----:B------:R-:W-:-:S06]  /*1530*/  IMAD.MOV.U32 R4, RZ, RZ, RZ ;  /* 0x000000ffff047224 */ /* 0x000fcc00078e00ff */
[----:B------:R-:W-:-:S03]  /*1540*/  DFMA R4, R18, -R4, R22 ;  /* 0x800000041204722b */ /* 0x000fc60000000016 */
[----:B------:R-:W-:-:S03]  /*1550*/  LOP3.LUT R9, R7, R9, RZ, 0x3c, !PT ;  /* 0x0000000907097212 */ /* 0x000fc600078e3cff */
[----:B------:R-:W-:-:S04]  /*1560*/  IADD3 R4, PT, PT, -R2, -0x43300000, RZ ;  /* 0xbcd0000002047810 */ /* 0x000fc80007ffe1ff */
[----:B------:R-:W-:-:S04]  /*1570*/  FSETP.NEU.AND P0, PT, |R5|, R4, PT ;  /* 0x000000040500720b */ /* 0x000fc80003f0d200 */
[----:B------:R-:W-:Y:S02]  /*1580*/  FSEL R18, R6, R18, !P0 ;  /* 0x0000001206127208 */ /* 0x000fe40004000000 */
[----:B------:R-:W-:Y:S01]  /*1590*/  FSEL R19, R9, R19, !P0 ;  /* 0x0000001309137208 */ /* 0x000fe20004000000 */
[----:B------:R-:W-:Y:S06]  /*15a0*/  BRA `(.L_x_20) ;  /* 0x0000000000547947 */ /* 0x000fec0003800000 */
.L_x_19:
[----:B------:R-:W-:-:S14]  /*15b0*/  DSETP.NAN.AND P0, PT, R8, R8, PT ;  /* 0x000000080800722a */ /* 0x000fdc0003f08000 */
[----:B------:R-:W-:Y:S05]  /*15c0*/  @P0 BRA `(.L_x_21) ;  /* 0x0000000000440947 */ /* 0x000fea0003800000 */
[----:B------:R-:W-:-:S14]  /*15d0*/  DSETP.NAN.AND P0, PT, R10, R10, PT ;  /* 0x0000000a0a00722a */ /* 0x000fdc0003f08000 */
[----:B------:R-:W-:Y:S05]  /*15e0*/  @P0 BRA `(.L_x_22) ;  /* 0x0000000000300947 */ /* 0x000fea0003800000 */
[----:B------:R-:W-:Y:S01]  /*15f0*/  ISETP.NE.AND P0, PT, R5, R24, PT ;  /* 0x000000180500720c */ /* 0x000fe20003f05270 */
[----:B------:R-:W-:Y:S02]  /*1600*/  IMAD.MOV.U32 R18, RZ, RZ, 0x0 ;  /* 0x00000000ff127424 */ /* 0x000fe400078e00ff */
[----:B------:R-:W-:-:S10]  /*1610*/  IMAD.MOV.U32 R19, RZ, RZ, -0x80000 ;  /* 0xfff80000ff137424 */ /* 0x000fd400078e00ff */
[----:B------:R-:W-:Y:S05]  /*1620*/  @!P0 BRA `(.L_x_20) ;  /* 0x0000000000348947 */ /* 0x000fea0003800000 */
[----:B------:R-:W-:Y:S02]  /*1630*/  ISETP.NE.AND P0, PT, R5, 0x7ff00000, PT ;  /* 0x7ff000000500780c */ /* 0x000fe40003f05270 */
[----:B------:R-:W-:Y:S02]  /*1640*/  LOP3.LUT R19, R9, 0x80000000, R11, 0x48, !PT ;  /* 0x8000000009137812 */ /* 0x000fe400078e480b */
[----:B------:R-:W-:-:S13]  /*1650*/  ISETP.EQ.OR P0, PT, R24, RZ, !P0 ;  /* 0x000000ff1800720c */ /* 0x000fda0004702670 */
[----:B------:R-:W-:Y:S01]  /*1660*/  @P0 LOP3.LUT R2, R19, 0x7ff00000, RZ, 0xfc, !PT ;  /* 0x7ff0000013020812 */ /* 0x000fe200078efcff */
[----:B------:R-:W-:Y:S02]  /*1670*/  @!P0 IMAD.MOV.U32 R18, RZ, RZ, RZ ;  /* 0x000000ffff128224 */ /* 0x000fe400078e00ff */
[----:B------:R-:W-:Y:S02]  /*1680*/  @P0 IMAD.MOV.U32 R18, RZ, RZ, RZ ;  /* 0x000000ffff120224 */ /* 0x000fe400078e00ff */
[----:B------:R-:W-:Y:S01]  /*1690*/  @P0 IMAD.MOV.U32 R19, RZ, RZ, R2 ;  /* 0x000000ffff130224 */ /* 0x000fe200078e0002 */
[----:B------:R-:W-:Y:S06]  /*16a0*/  BRA `(.L_x_20) ;  /* 0x0000000000147947 */ /* 0x000fec0003800000 */
.L_x_22:
[----:B------:R-:W-:Y:S01]  /*16b0*/  LOP3.LUT R19, R11, 0x80000, RZ, 0xfc, !PT ;  /* 0x000800000b137812 */ /* 0x000fe200078efcff */
[----:B------:R-:W-:Y:S01]  /*16c0*/  IMAD.MOV.U32 R18, RZ, RZ, R10 ;  /* 0x000000ffff127224 */ /* 0x000fe200078e000a */
[----:B------:R-:W-:Y:S06]  /*16d0*/  BRA `(.L_x_20) ;  /* 0x0000000000087947 */ /* 0x000fec0003800000 */
.L_x_21:
[----:B------:R-:W-:Y:S01]  /*16e0*/  LOP3.LUT R19, R9, 0x80000, RZ, 0xfc, !PT ;  /* 0x0008000009137812 */ /* 0x000fe200078efcff */
[----:B------:R-:W-:-:S07]  /*16f0*/  IMAD.MOV.U32 R18, RZ, RZ, R8 ;  /* 0x000000ffff127224 */ /* 0x000fce00078e0008 */
.L_x_20:
[----:B------:R-:W-:Y:S05]  /*1700*/  BSYNC.RECONVERGENT B1 ;  /* 0x0000000000017941 */ /* 0x000fea0003800200 */
.L_x_18:
[----:B------:R-:W-:Y:S02]  /*1710*/  IMAD.MOV.U32 R4, RZ, RZ, R0 ;  /* 0x000000ffff047224 */ /* 0x000fe400078e0000 */
[----:B------:R-:W-:-:S04]  /*1720*/  IMAD.MOV.U32 R5, RZ, RZ, 0x0 ;  /* 0x00000000ff057424 */ /* 0x000fc800078e00ff */
[----:B------:R-:W-:Y:S05]  /*1730*/  RET.REL.NODEC R4 `(_Z11device_blurPhS_) ;  /* 0xffffffe804307950 */ /* 0x000fea0003c3ffff */
.L_x_23:
[----:B------:R-:W-:-:S00]  /*1740*/  BRA `(.L_x_23) ;  /* 0xfffffffc00fc7947 */ /* 0x000fc0000383ffff */
[----:B------:R-:W-:-:S00]  /*1750*/  NOP ;  /* 0x0000000000007918 */ /* 0x000fc00000000000 */
        /* <DEDUP_REMOVED lines=10> */
.L_x_24:


//--------------------- .nv.shared.reserved.0     --------------------------
	.section	.nv.shared.reserved.0,"aw",@nobits
	.weak		__nv_reservedSMEM_offset_0_alias
	.size		__nv_reservedSMEM_offset_0_alias, 0, 64
	.other		__nv_reservedSMEM_offset_0_alias,@"STO_CUDA_RESERVED_SHARED STV_DEFAULT"
__nv_reservedSMEM_offset_0_alias:
	.zero		0
	.zero		64


//--------------------- .nv.constant0._Z11device_blurPhS_ --------------------------
	.section	.nv.constant0._Z11device_blurPhS_,"a",@progbits
	.sectionflags	@""
	.align	4
.nv.constant0._Z11device_blurPhS_:
	.zero		912


//--------------------- SYMBOLS --------------------------

	.type		.nv.reservedSmem.offset0,@object
	.size		.nv.reservedSmem.offset0,0x4
